	.headerflags	@"EF_CUDA_TEXMODE_UNIFIED EF_CUDA_64BIT_ADDRESS EF_CUDA_ACCELERATORS EF_CUDA_SM90 EF_CUDA_VIRTUAL_SM(EF_CUDA_SM90)"
	.elftype	@"ET_EXEC"


//--------------------- .nv.info                  --------------------------
	.section	.nv.info,"",@"SHT_CUDA_INFO"
	.align	4


	//----- nvinfo : EIATTR_REGCOUNT
	.align		4
        /*0000*/ 	.byte	0x04, 0x2f
        /*0002*/ 	.short	(.L_1 - .L_0)
	.align		4
.L_0:
        /*0004*/ 	.word	index@(triton_poi_fused_convolution_relu_threshold_backward_20)
        /*0008*/ 	.word	0x00000012


	//----- nvinfo : EIATTR_MIN_STACK_SIZE
	.align		4
.L_1:
        /*000c*/ 	.byte	0x04, 0x12
        /*000e*/ 	.short	(.L_3 - .L_2)
	.align		4
.L_2:
        /*0010*/ 	.word	index@(triton_poi_fused_convolution_relu_threshold_backward_20)
        /*0014*/ 	.word	0x00000000


	//----- nvinfo : EIATTR_FRAME_SIZE
	.align		4
.L_3:
        /*0018*/ 	.byte	0x04, 0x11
        /*001a*/ 	.short	(.L_5 - .L_4)
	.align		4
.L_4:
        /*001c*/ 	.word	index@(triton_poi_fused_convolution_relu_threshold_backward_20)
        /*0020*/ 	.word	0x00000000


	//----- nvinfo : EIATTR_MIN_STACK_SIZE
	.align		4
.L_5:
        /*0024*/ 	.byte	0x04, 0x12
        /*0026*/ 	.short	(.L_7 - .L_6)
	.align		4
.L_6:
        /*0028*/ 	.word	index@(triton_poi_fused_convolution_relu_threshold_backward_20)
        /*002c*/ 	.word	0x00000000
.L_7:


//--------------------- .nv.info.triton_poi_fused_convolution_relu_threshold_backward_20 --------------------------
	.section	.nv.info.triton_poi_fused_convolution_relu_threshold_backward_20,"",@"SHT_CUDA_INFO"
	.sectionflags	@""
	.align	4


	//----- nvinfo : EIATTR_CUDA_API_VERSION
	.align		4
        /*0000*/ 	.byte	0x04, 0x37
        /*0002*/ 	.short	(.L_9 - .L_8)
.L_8:
        /*0004*/ 	.word	0x0000007c


	//----- nvinfo : EIATTR_KPARAM_INFO
	.align		4
.L_9:
        /*0008*/ 	.byte	0x04, 0x17
        /*000a*/ 	.short	(.L_11 - .L_10)
.L_10:
        /*000c*/ 	.word	0x00000000
        /*0010*/ 	.short	0x0004
        /*0012*/ 	.short	0x0020
        /*0014*/ 	.byte	0x00, 0xf0, 0x11, 0x00


	//----- nvinfo : EIATTR_KPARAM_INFO
	.align		4
.L_11:
        /*0018*/ 	.byte	0x04, 0x17
        /*001a*/ 	.short	(.L_13 - .L_12)
.L_12:
        /*001c*/ 	.word	0x00000000
        /*0020*/ 	.short	0x0003
        /*0022*/ 	.short	0x0018
        /*0024*/ 	.byte	0x00, 0xf4, 0x21, 0x00


	//----- nvinfo : EIATTR_KPARAM_INFO
	.align		4
.L_13:
        /*0028*/ 	.byte	0x04, 0x17
        /*002a*/ 	.short	(.L_15 - .L_14)
.L_14:
        /*002c*/ 	.word	0x00000000
        /*0030*/ 	.short	0x0002
        /*0032*/ 	.short	0x0010
        /*0034*/ 	.byte	0x00, 0xf4, 0x21, 0x00


	//----- nvinfo : EIATTR_KPARAM_INFO
	.align		4
.L_15:
        /*0038*/ 	.byte	0x04, 0x17
        /*003a*/ 	.short	(.L_17 - .L_16)
.L_16:
        /*003c*/ 	.word	0x00000000
        /*0040*/ 	.short	0x0001
        /*0042*/ 	.short	0x0008
        /*0044*/ 	.byte	0x00, 0xf4, 0x21, 0x00


	//----- nvinfo : EIATTR_KPARAM_INFO
	.align		4
.L_17:
        /*0048*/ 	.byte	0x04, 0x17
        /*004a*/ 	.short	(.L_19 - .L_18)
.L_18:
        /*004c*/ 	.word	0x00000000
        /*0050*/ 	.short	0x0000
        /*0052*/ 	.short	0x0000
        /*0054*/ 	.byte	0x00, 0xf4, 0x21, 0x00


	//----- nvinfo : EIATTR_SPARSE_MMA_MASK
	.align		4
.L_19:
        /*0058*/ 	.byte	0x03, 0x50
        /*005a*/ 	.short	0x0000


	//----- nvinfo : EIATTR_MAXREG_COUNT
	.align		4
        /*005c*/ 	.byte	0x03, 0x1b
        /*005e*/ 	.short	0x00ff


	//----- nvinfo : EIATTR_EXIT_INSTR_OFFSETS
	.align		4
        /*0060*/ 	.byte	0x04, 0x1c
        /*0062*/ 	.short	(.L_21 - .L_20)


	//   ....[0]....
.L_20:
        /*0064*/ 	.word	0x000002e0


	//----- nvinfo : EIATTR_REQNTID
	.align		4
.L_21:
        /*0068*/ 	.byte	0x04, 0x10
        /*006a*/ 	.short	(.L_23 - .L_22)
.L_22:
        /*006c*/ 	.word	0x00000080
        /*0070*/ 	.word	0x00000001
        /*0074*/ 	.word	0x00000001


	//----- nvinfo : EIATTR_CBANK_PARAM_SIZE
	.align		4
.L_23:
        /*0078*/ 	.byte	0x03, 0x19
        /*007a*/ 	.short	0x0024


	//----- nvinfo : EIATTR_PARAM_CBANK
	.align		4
        /*007c*/ 	.byte	0x04, 0x0a
        /*007e*/ 	.short	(.L_25 - .L_24)
	.align		4
.L_24:
        /*0080*/ 	.word	index@(.nv.constant0.triton_poi_fused_convolution_relu_threshold_backward_20)
        /*0084*/ 	.short	0x0210
        /*0086*/ 	.short	0x0024


	//----- nvinfo : EIATTR_SW_WAR
	.align		4
.L_25:
        /*0088*/ 	.byte	0x04, 0x36
        /*008a*/ 	.short	(.L_27 - .L_26)
.L_26:
        /*008c*/ 	.word	0x00000008
.L_27:


//--------------------- .nv.callgraph             --------------------------
	.section	.nv.callgraph,"",@"SHT_CUDA_CALLGRAPH"
	.align	4
	.sectionentsize	8
	.align		4
        /*0000*/ 	.word	0x00000000
	.align		4
        /*0004*/ 	.word	0xffffffff
	.align		4
        /*0008*/ 	.word	0x00000000
	.align		4
        /*000c*/ 	.word	0xfffffffe
	.align		4
        /*0010*/ 	.word	0x00000000
	.align		4
        /*0014*/ 	.word	0xfffffffd
	.align		4
        /*0018*/ 	.word	0x00000000
	.align		4
        /*001c*/ 	.word	0xfffffffc


//--------------------- .text.triton_poi_fused_convolution_relu_threshold_backward_20 --------------------------
	.section	.text.triton_poi_fused_convolution_relu_threshold_backward_20,"ax",@progbits
	.sectionflags	@"SHF_BARRIERS=1"
	.align	128
        .global         triton_poi_fused_convolution_relu_threshold_backward_20
        .type           triton_poi_fused_convolution_relu_threshold_backward_20,@function
        .size           triton_poi_fused_convolution_relu_threshold_backward_20,(.L_x_1 - triton_poi_fused_convolution_relu_threshold_backward_20)
        .other          triton_poi_fused_convolution_relu_threshold_backward_20,@"STO_CUDA_ENTRY STV_DEFAULT"
triton_poi_fused_convolution_relu_threshold_backward_20:
.text.triton_poi_fused_convolution_relu_threshold_backward_20:
[----:B------:R-:W-:Y:S01]  /*0000*/  LDC R1, c[0x0][0x28] ;  /* 0x00000a00ff017b82 */ /* 0x000fe20000000800 */
[----:B------:R-:W1:Y:S07]  /*0010*/  S2R R7, SR_TID.X ;  /* 0x0000000000077919 */ /* 0x000e6e0000002100 */
[----:B------:R-:W2:Y:S01]  /*0020*/  LDC.64 R2, c[0x0][0x210] ;  /* 0x00008400ff027b82 */ /* 0x000ea20000000a00 */
[----:B------:R-:W-:Y:S01]  /*0030*/  ULDC.64 UR6, c[0x0][0x208] ;  /* 0x0000820000067ab9 */ /* 0x000fe20000000a00 */
[----:B------:R-:W3:Y:S06]  /*0040*/  S2R R12, SR_CTAID.X ;  /* 0x00000000000c7919 */ /* 0x000eec0000002500 */
[----:B------:R-:W4:Y:S01]  /*0050*/  LDC.64 R4, c[0x0][0x218] ;  /* 0x00008600ff047b82 */ /* 0x000f220000000a00 */
[----:B-1----:R-:W-:Y:S01]  /*0060*/  IMAD.SHL.U32 R0, R7, 0x2, RZ ;  /* 0x0000000207007824 */ /* 0x002fe200078e00ff */
[----:B----4-:R-:W4:Y:S04]  /*0070*/  LDG.E R4, desc[UR6][R4.64] ;  /* 0x0000000604047981 */ /* 0x010f28000c1e1900 */
[----:B------:R-:W-:-:S04]  /*0080*/  LOP3.LUT R6, R0, 0xfe, RZ, 0xc0, !PT ;  /* 0x000000fe00067812 */ /* 0x000fc800078ec0ff */
[----:B---3--:R-:W-:-:S05]  /*0090*/  PRMT R0, R6, 0x6540, R12 ;  /* 0x0000654006007816 */ /* 0x008fca000000000c */
[----:B--2---:R-:W-:-:S06]  /*00a0*/  IMAD.WIDE R2, R0, 0x4, R2 ;  /* 0x0000000400027825 */ /* 0x004fcc00078e0202 */
[----:B------:R-:W4:Y:S01]  /*00b0*/  LDG.E.64 R2, desc[UR6][R2.64] ;  /* 0x0000000602027981 */ /* 0x000f22000c1e1b00 */
[----:B------:R-:W1:Y:S01]  /*00c0*/  S2UR UR5, SR_CgaCtaId ;  /* 0x00000000000579c3 */ /* 0x000e620000008800 */
[----:B------:R-:W-:Y:S02]  /*00d0*/  UMOV UR4, 0x400 ;  /* 0x0000040000047882 */ /* 0x000fe40000000000 */
[----:B-1----:R-:W-:-:S06]  /*00e0*/  UPRMT UR4, UR5, 0x654, UR4 ;  /* 0x0000065405047896 */ /* 0x002fcc0008000004 */
[----:B------:R-:W-:Y:S02]  /*00f0*/  LEA R6, R6, UR4, 0x2 ;  /* 0x0000000406067c11 */ /* 0x000fe4000f8e10ff */
[----:B------:R-:W-:Y:S01]  /*0100*/  LOP3.LUT R7, R7, 0x7f, RZ, 0xc0, !PT ;  /* 0x0000007f07077812 */ /* 0x000fe200078ec0ff */
[--C-:B----4-:R-:W-:Y:S01]  /*0110*/  FADD R9, R3, R4.reuse ;  /* 0x0000000403097221 */ /* 0x110fe20000000000 */
[----:B------:R-:W-:Y:S01]  /*0120*/  FADD R8, R2, R4 ;  /* 0x0000000402087221 */ /* 0x000fe20000000000 */
[C---:B------:R-:W-:Y:S02]  /*0130*/  FSETP.GEU.AND P0, PT, R4.reuse, -R3, PT ;  /* 0x800000030400720b */ /* 0x040fe40003f0e000 */
[----:B------:R-:W-:Y:S02]  /*0140*/  FSETP.GEU.AND P1, PT, R4, -R2, PT ;  /* 0x800000020400720b */ /* 0x000fe40003f2e000 */
[----:B------:R-:W-:Y:S01]  /*0150*/  FSEL R11, R9, RZ, P0 ;  /* 0x000000ff090b7208 */ /* 0x000fe20000000000 */
[----:B------:R-:W1:Y:S01]  /*0160*/  LDC.64 R2, c[0x0][0x220] ;  /* 0x00008800ff027b82 */ /* 0x000e620000000a00 */
[----:B------:R-:W-:-:S05]  /*0170*/  FSEL R10, R8, RZ, P1 ;  /* 0x000000ff080a7208 */ /* 0x000fca0000800000 */
[----:B------:R2:W-:Y:S01]  /*0180*/  STS.64 [R6], R10 ;  /* 0x0000000a06007388 */ /* 0x0005e20000000a00 */
[C---:B------:R-:W-:Y:S01]  /*0190*/  LEA R8, R7.reuse, UR4, 0x2 ;  /* 0x0000000407087c11 */ /* 0x040fe2000f8e10ff */
[----:B------:R-:W-:Y:S01]  /*01a0*/  ULDC.64 UR4, c[0x0][0x228] ;  /* 0x00008a0000047ab9 */ /* 0x000fe20000000a00 */
[----:B------:R-:W-:Y:S01]  /*01b0*/  BAR.SYNC.DEFER_BLOCKING 0x0 ;  /* 0x0000000000007b1d */ /* 0x000fe20000010000 */
[----:B------:R-:W-:-:S05]  /*01c0*/  PRMT R7, R7, 0x6540, R12 ;  /* 0x0000654007077816 */ /* 0x000fca000000000c */
[----:B------:R-:W3:Y:S04]  /*01d0*/  LDS R13, [R8] ;  /* 0x00000000080d7984 */ /* 0x000ee80000000800 */
[----:B------:R-:W4:Y:S01]  /*01e0*/  LDS R15, [R8+0x200] ;  /* 0x00020000080f7984 */ /* 0x000f220000000800 */
[----:B------:R-:W-:Y:S02]  /*01f0*/  LOP3.LUT R4, R7, 0x80, RZ, 0xfc, !PT ;  /* 0x0000008007047812 */ /* 0x000fe400078efcff */
[----:B------:R-:W-:Y:S02]  /*0200*/  FSETP.GTU.AND P0, PT, R11, RZ, PT ;  /* 0x000000ff0b00720b */ /* 0x000fe40003f0c000 */
[----:B------:R-:W-:Y:S01]  /*0210*/  FSETP.GTU.AND P1, PT, R10, RZ, PT ;  /* 0x000000ff0a00720b */ /* 0x000fe20003f2c000 */
[----:B------:R-:W-:Y:S01]  /*0220*/  IMAD R5, R7, 0xd, RZ ;  /* 0x0000000d07057824 */ /* 0x000fe200078e02ff */
[----:B--2---:R-:W-:Y:S01]  /*0230*/  SEL R11, RZ, 0x100, P0 ;  /* 0x00000100ff0b7807 */ /* 0x004fe20000000000 */
[----:B------:R-:W-:Y:S01]  /*0240*/  IMAD R9, R4, 0xd, RZ ;  /* 0x0000000d04097824 */ /* 0x000fe200078e02ff */
[----:B------:R-:W-:-:S02]  /*0250*/  SEL R10, RZ, 0x1, P1 ;  /* 0x00000001ff0a7807 */ /* 0x000fc40000800000 */
[----:B------:R-:W-:Y:S01]  /*0260*/  IADD3 R6, P2, R0, UR4, RZ ;  /* 0x0000000400067c10 */ /* 0x000fe2000ff5e0ff */
[----:B-1----:R-:W-:-:S03]  /*0270*/  IMAD.WIDE R4, R5, 0x4, R2 ;  /* 0x0000000405047825 */ /* 0x002fc600078e0202 */
[----:B------:R-:W-:Y:S01]  /*0280*/  LEA.HI.X.SX32 R7, R0, UR5, 0x1, P2 ;  /* 0x0000000500077c11 */ /* 0x000fe200090f0eff */
[----:B------:R-:W-:-:S04]  /*0290*/  IMAD.WIDE R2, R9, 0x4, R2 ;  /* 0x0000000409027825 */ /* 0x000fc800078e0202 */
[----:B------:R-:W-:Y:S01]  /*02a0*/  IMAD.IADD R11, R10, 0x1, R11 ;  /* 0x000000010a0b7824 */ /* 0x000fe200078e020b */
[----:B---3--:R-:W-:Y:S04]  /*02b0*/  STG.E desc[UR6][R4.64], R13 ;  /* 0x0000000d04007986 */ /* 0x008fe8000c101906 */
[----:B----4-:R-:W-:Y:S04]  /*02c0*/  STG.E desc[UR6][R2.64], R15 ;  /* 0x0000000f02007986 */ /* 0x010fe8000c101906 */
[----:B------:R-:W-:Y:S01]  /*02d0*/  STG.E.U16 desc[UR6][R6.64], R11 ;  /* 0x0000000b06007986 */ /* 0x000fe2000c101506 */
[----:B------:R-:W-:Y:S05]  /*02e0*/  EXIT ;  /* 0x000000000000794d */ /* 0x000fea0003800000 */
.L_x_0:
[----:B------:R-:W-:-:S00]  /*02f0*/  BRA `(.L_x_0) ;  /* 0xfffffffc00fc7947 */ /* 0x000fc0000383ffff */
[----:B------:R-:W-:-:S00]  /*0300*/  NOP ;  /* 0x0000000000007918 */ /* 0x000fc00000000000 */
[----:B------:R-:W-:-:S00]  /*0310*/  NOP ;  /* 0x0000000000007918 */ /* 0x000fc00000000000 */
[----:B------:R-:W-:-:S00]  /*0320*/  NOP ;  /* 0x0000000000007918 */ /* 0x000fc00000000000 */
[----:B------:R-:W-:-:S00]  /*0330*/  NOP ;  /* 0x0000000000007918 */ /* 0x000fc00000000000 */
[----:B------:R-:W-:-:S00]  /*0340*/  NOP ;  /* 0x0000000000007918 */ /* 0x000fc00000000000 */
[----:B------:R-:W-:-:S00]  /*0350*/  NOP ;  /* 0x0000000000007918 */ /* 0x000fc00000000000 */
[----:B------:R-:W-:-:S00]  /*0360*/  NOP ;  /* 0x0000000000007918 */ /* 0x000fc00000000000 */
[----:B------:R-:W-:-:S00]  /*0370*/  NOP ;  /* 0x0000000000007918 */ /* 0x000fc00000000000 */
.L_x_1:


//--------------------- .nv.shared.triton_poi_fused_convolution_relu_threshold_backward_20 --------------------------
	.section	.nv.shared.triton_poi_fused_convolution_relu_threshold_backward_20,"aw",@nobits
	.sectionflags	@""
	.align	16
	.zero		1024


//--------------------- .nv.constant0.triton_poi_fused_convolution_relu_threshold_backward_20 --------------------------
	.section	.nv.constant0.triton_poi_fused_convolution_relu_threshold_backward_20,"a",@progbits
	.sectionflags	@""
	.align	4
.nv.constant0.triton_poi_fused_convolution_relu_threshold_backward_20:
	.zero		564
